	.headerflags	@"EF_CUDA_TEXMODE_UNIFIED EF_CUDA_64BIT_ADDRESS EF_CUDA_ACCELERATORS EF_CUDA_SM90 EF_CUDA_VIRTUAL_SM(EF_CUDA_SM90)"
	.elftype	@"ET_EXEC"


//--------------------- .nv.info                  --------------------------
	.section	.nv.info,"",@"SHT_CUDA_INFO"
	.align	4


	//----- nvinfo : EIATTR_REGCOUNT
	.align		4
        /*0000*/ 	.byte	0x04, 0x2f
        /*0002*/ 	.short	(.L_1 - .L_0)
	.align		4
.L_0:
        /*0004*/ 	.word	index@(triton_poi_fused__prelu_kernel_add_convolution_2)
        /*0008*/ 	.word	0x00000014


	//----- nvinfo : EIATTR_MIN_STACK_SIZE
	.align		4
.L_1:
        /*000c*/ 	.byte	0x04, 0x12
        /*000e*/ 	.short	(.L_3 - .L_2)
	.align		4
.L_2:
        /*0010*/ 	.word	index@(triton_poi_fused__prelu_kernel_add_convolution_2)
        /*0014*/ 	.word	0x00000000


	//----- nvinfo : EIATTR_FRAME_SIZE
	.align		4
.L_3:
        /*0018*/ 	.byte	0x04, 0x11
        /*001a*/ 	.short	(.L_5 - .L_4)
	.align		4
.L_4:
        /*001c*/ 	.word	index@(triton_poi_fused__prelu_kernel_add_convolution_2)
        /*0020*/ 	.word	0x00000000


	//----- nvinfo : EIATTR_MIN_STACK_SIZE
	.align		4
.L_5:
        /*0024*/ 	.byte	0x04, 0x12
        /*0026*/ 	.short	(.L_7 - .L_6)
	.align		4
.L_6:
        /*0028*/ 	.word	index@(triton_poi_fused__prelu_kernel_add_convolution_2)
        /*002c*/ 	.word	0x00000000
.L_7:


//--------------------- .nv.info.triton_poi_fused__prelu_kernel_add_convolution_2 --------------------------
	.section	.nv.info.triton_poi_fused__prelu_kernel_add_convolution_2,"",@"SHT_CUDA_INFO"
	.sectionflags	@""
	.align	4


	//----- nvinfo : EIATTR_CUDA_API_VERSION
	.align		4
        /*0000*/ 	.byte	0x04, 0x37
        /*0002*/ 	.short	(.L_9 - .L_8)
.L_8:
        /*0004*/ 	.word	0x0000007c


	//----- nvinfo : EIATTR_KPARAM_INFO
	.align		4
.L_9:
        /*0008*/ 	.byte	0x04, 0x17
        /*000a*/ 	.short	(.L_11 - .L_10)
.L_10:
        /*000c*/ 	.word	0x00000000
        /*0010*/ 	.short	0x0005
        /*0012*/ 	.short	0x0028
        /*0014*/ 	.byte	0x00, 0xf0, 0x11, 0x00


	//----- nvinfo : EIATTR_KPARAM_INFO
	.align		4
.L_11:
        /*0018*/ 	.byte	0x04, 0x17
        /*001a*/ 	.short	(.L_13 - .L_12)
.L_12:
        /*001c*/ 	.word	0x00000000
        /*0020*/ 	.short	0x0004
        /*0022*/ 	.short	0x0020
        /*0024*/ 	.byte	0x00, 0xf4, 0x21, 0x00


	//----- nvinfo : EIATTR_KPARAM_INFO
	.align		4
.L_13:
        /*0028*/ 	.byte	0x04, 0x17
        /*002a*/ 	.short	(.L_15 - .L_14)
.L_14:
        /*002c*/ 	.word	0x00000000
        /*0030*/ 	.short	0x0003
        /*0032*/ 	.short	0x0018
        /*0034*/ 	.byte	0x00, 0xf4, 0x21, 0x00


	//----- nvinfo : EIATTR_KPARAM_INFO
	.align		4
.L_15:
        /*0038*/ 	.byte	0x04, 0x17
        /*003a*/ 	.short	(.L_17 - .L_16)
.L_16:
        /*003c*/ 	.word	0x00000000
        /*0040*/ 	.short	0x0002
        /*0042*/ 	.short	0x0010
        /*0044*/ 	.byte	0x00, 0xf4, 0x21, 0x00


	//----- nvinfo : EIATTR_KPARAM_INFO
	.align		4
.L_17:
        /*0048*/ 	.byte	0x04, 0x17
        /*004a*/ 	.short	(.L_19 - .L_18)
.L_18:
        /*004c*/ 	.word	0x00000000
        /*0050*/ 	.short	0x0001
        /*0052*/ 	.short	0x0008
        /*0054*/ 	.byte	0x00, 0xf4, 0x21, 0x00


	//----- nvinfo : EIATTR_KPARAM_INFO
	.align		4
.L_19:
        /*0058*/ 	.byte	0x04, 0x17
        /*005a*/ 	.short	(.L_21 - .L_20)
.L_20:
        /*005c*/ 	.word	0x00000000
        /*0060*/ 	.short	0x0000
        /*0062*/ 	.short	0x0000
        /*0064*/ 	.byte	0x00, 0xf4, 0x21, 0x00


	//----- nvinfo : EIATTR_SPARSE_MMA_MASK
	.align		4
.L_21:
        /*0068*/ 	.byte	0x03, 0x50
        /*006a*/ 	.short	0x0000


	//----- nvinfo : EIATTR_MAXREG_COUNT
	.align		4
        /*006c*/ 	.byte	0x03, 0x1b
        /*006e*/ 	.short	0x00ff


	//----- nvinfo : EIATTR_EXIT_INSTR_OFFSETS
	.align		4
        /*0070*/ 	.byte	0x04, 0x1c
        /*0072*/ 	.short	(.L_23 - .L_22)


	//   ....[0]....
.L_22:
        /*0074*/ 	.word	0x00000240


	//   ....[1]....
        /*0078*/ 	.word	0x00000260


	//----- nvinfo : EIATTR_REQNTID
	.align		4
.L_23:
        /*007c*/ 	.byte	0x04, 0x10
        /*007e*/ 	.short	(.L_25 - .L_24)
.L_24:
        /*0080*/ 	.word	0x00000020
        /*0084*/ 	.word	0x00000001
        /*0088*/ 	.word	0x00000001


	//----- nvinfo : EIATTR_CBANK_PARAM_SIZE
	.align		4
.L_25:
        /*008c*/ 	.byte	0x03, 0x19
        /*008e*/ 	.short	0x002c


	//----- nvinfo : EIATTR_PARAM_CBANK
	.align		4
        /*0090*/ 	.byte	0x04, 0x0a
        /*0092*/ 	.short	(.L_27 - .L_26)
	.align		4
.L_26:
        /*0094*/ 	.word	index@(.nv.constant0.triton_poi_fused__prelu_kernel_add_convolution_2)
        /*0098*/ 	.short	0x0210
        /*009a*/ 	.short	0x002c


	//----- nvinfo : EIATTR_SW_WAR
	.align		4
.L_27:
        /*009c*/ 	.byte	0x04, 0x36
        /*009e*/ 	.short	(.L_29 - .L_28)
.L_28:
        /*00a0*/ 	.word	0x00000008
.L_29:


//--------------------- .nv.callgraph             --------------------------
	.section	.nv.callgraph,"",@"SHT_CUDA_CALLGRAPH"
	.align	4
	.sectionentsize	8
	.align		4
        /*0000*/ 	.word	0x00000000
	.align		4
        /*0004*/ 	.word	0xffffffff
	.align		4
        /*0008*/ 	.word	0x00000000
	.align		4
        /*000c*/ 	.word	0xfffffffe
	.align		4
        /*0010*/ 	.word	0x00000000
	.align		4
        /*0014*/ 	.word	0xfffffffd
	.align		4
        /*0018*/ 	.word	0x00000000
	.align		4
        /*001c*/ 	.word	0xfffffffc


//--------------------- .text.triton_poi_fused__prelu_kernel_add_convolution_2 --------------------------
	.section	.text.triton_poi_fused__prelu_kernel_add_convolution_2,"ax",@progbits
	.align	128
        .global         triton_poi_fused__prelu_kernel_add_convolution_2
        .type           triton_poi_fused__prelu_kernel_add_convolution_2,@function
        .size           triton_poi_fused__prelu_kernel_add_convolution_2,(.L_x_1 - triton_poi_fused__prelu_kernel_add_convolution_2)
        .other          triton_poi_fused__prelu_kernel_add_convolution_2,@"STO_CUDA_ENTRY STV_DEFAULT"
triton_poi_fused__prelu_kernel_add_convolution_2:
.text.triton_poi_fused__prelu_kernel_add_convolution_2:
[----:B------:R-:W0:Y:S02]  /*0000*/  LDC R1, c[0x0][0x28] ;  /* 0x00000a00ff017b82 */ /* 0x000e240000000800 */
[----:B------:R-:W1:Y:S01]  /*0010*/  S2R R14, SR_TID.X ;  /* 0x00000000000e7919 */ /* 0x000e620000002100 */
[----:B------:R-:W2:Y:S01]  /*0020*/  LDC.64 R4, c[0x0][0x218] ;  /* 0x00008600ff047b82 */ /* 0x000ea20000000a00 */
[----:B------:R-:W-:Y:S01]  /*0030*/  HFMA2.MMA R15, -RZ, RZ, 0, 0 ;  /* 0x00000000ff0f7435 */ /* 0x000fe200000001ff */
[----:B------:R-:W-:Y:S01]  /*0040*/  ULDC.64 UR4, c[0x0][0x208] ;  /* 0x0000820000047ab9 */ /* 0x000fe20000000a00 */
[----:B------:R-:W3:Y:S05]  /*0050*/  S2R R13, SR_CTAID.X ;  /* 0x00000000000d7919 */ /* 0x000eea0000002500 */
[----:B------:R-:W4:Y:S08]  /*0060*/  LDC.64 R2, c[0x0][0x210] ;  /* 0x00008400ff027b82 */ /* 0x000f300000000a00 */
[----:B------:R-:W5:Y:S01]  /*0070*/  LDC.64 R8, c[0x0][0x228] ;  /* 0x00008a00ff087b82 */ /* 0x000f620000000a00 */
[----:B-1----:R-:W-:-:S02]  /*0080*/  LOP3.LUT R0, R14, 0xf, RZ, 0xc0, !PT ;  /* 0x0000000f0e007812 */ /* 0x002fc400078ec0ff */
[----:B---3--:R-:W-:-:S03]  /*0090*/  SHF.R.S32.HI R6, RZ, 0x1b, R13 ;  /* 0x0000001bff067819 */ /* 0x008fc6000001140d */
[----:B------:R-:W-:Y:S01]  /*00a0*/  IMAD R13, R13, 0x10, R0 ;  /* 0x000000100d0d7824 */ /* 0x000fe200078e0200 */
[----:B------:R-:W-:-:S03]  /*00b0*/  SGXT R0, R6, 0x1 ;  /* 0x000000010600781a */ /* 0x000fc60000000200 */
[C---:B----4-:R-:W-:Y:S01]  /*00c0*/  IMAD.WIDE R2, R13.reuse, 0x4, R2 ;  /* 0x000000040d027825 */ /* 0x050fe200078e0202 */
[----:B------:R-:W1:Y:S01]  /*00d0*/  LDC.64 R6, c[0x0][0x220] ;  /* 0x00008800ff067b82 */ /* 0x000e620000000a00 */
[----:B------:R-:W-:Y:S02]  /*00e0*/  ISETP.GE.AND P0, PT, R13, 0x10, PT ;  /* 0x000000100d00780c */ /* 0x000fe40003f06270 */
[----:B------:R-:W-:-:S04]  /*00f0*/  LEA.HI R0, R0, R13, RZ, 0x2 ;  /* 0x0000000d00007211 */ /* 0x000fc800078f10ff */
[----:B------:R-:W-:-:S05]  /*0100*/  LOP3.LUT R0, R0, 0xfffffffc, RZ, 0xc0, !PT ;  /* 0xfffffffc00007812 */ /* 0x000fca00078ec0ff */
[----:B------:R-:W-:Y:S02]  /*0110*/  IMAD.IADD R11, R13, 0x1, -R0 ;  /* 0x000000010d0b7824 */ /* 0x000fe400078e0a00 */
[----:B------:R-:W-:Y:S02]  /*0120*/  IMAD.MOV.U32 R0, RZ, RZ, RZ ;  /* 0x000000ffff007224 */ /* 0x000fe400078e00ff */
[----:B--2---:R-:W-:Y:S01]  /*0130*/  IMAD.WIDE R4, R11, 0x4, R4 ;  /* 0x000000040b047825 */ /* 0x004fe200078e0204 */
[----:B------:R-:W-:Y:S01]  /*0140*/  MOV R12, RZ ;  /* 0x000000ff000c7202 */ /* 0x000fe20000000f00 */
[----:B------:R-:W2:Y:S02]  /*0150*/  LDC.64 R10, c[0x0][0x230] ;  /* 0x00008c00ff0a7b82 */ /* 0x000ea40000000a00 */
[----:B------:R-:W3:Y:S04]  /*0160*/  @!P0 LDG.E R0, desc[UR4][R2.64] ;  /* 0x0000000402008981 */ /* 0x000ee8000c1e1900 */
[----:B------:R2:W3:Y:S04]  /*0170*/  @!P0 LDG.E.EL R15, desc[UR4][R4.64] ;  /* 0x00000004040f8981 */ /* 0x0004e8000c2e1900 */
[----:B-1----:R-:W4:Y:S01]  /*0180*/  LDG.E R6, desc[UR4][R6.64] ;  /* 0x0000000406067981 */ /* 0x002f22000c1e1900 */
[----:B-----5:R-:W-:-:S05]  /*0190*/  IMAD.WIDE R8, R13, 0x4, R8 ;  /* 0x000000040d087825 */ /* 0x020fca00078e0208 */
[----:B------:R-:W5:Y:S01]  /*01a0*/  @!P0 LDG.E R12, desc[UR4][R8.64] ;  /* 0x00000004080c8981 */ /* 0x000f62000c1e1900 */
[----:B------:R-:W-:-:S04]  /*01b0*/  LOP3.LUT P0, RZ, R14, 0x10, RZ, 0xc0, !PT ;  /* 0x000000100eff7812 */ /* 0x000fc8000780c0ff */
[C---:B------:R-:W-:Y:S01]  /*01c0*/  ISETP.LT.AND P0, PT, R13.reuse, 0x10, !P0 ;  /* 0x000000100d00780c */ /* 0x040fe20004701270 */
[----:B--2---:R-:W-:-:S04]  /*01d0*/  IMAD.WIDE R4, R13, 0x4, R10 ;  /* 0x000000040d047825 */ /* 0x004fc800078e020a */
[----:B---3--:R-:W-:Y:S01]  /*01e0*/  FADD R17, R15, R0 ;  /* 0x000000000f117221 */ /* 0x008fe20000000000 */
[----:B------:R-:W-:-:S03]  /*01f0*/  FSETP.GT.AND P1, PT, R0, -R15, PT ;  /* 0x8000000f0000720b */ /* 0x000fc60003f24000 */
[----:B----4-:R-:W-:-:S04]  /*0200*/  FMUL R14, R6, R17 ;  /* 0x00000011060e7220 */ /* 0x010fc80000400000 */
[----:B------:R1:W-:Y:S01]  /*0210*/  @P0 STG.E desc[UR4][R2.64], R17 ;  /* 0x0000001102000986 */ /* 0x0003e2000c101904 */
[----:B------:R-:W-:-:S05]  /*0220*/  FSEL R15, R17, R14, P1 ;  /* 0x0000000e110f7208 */ /* 0x000fca0000800000 */
[----:B-----5:R-:W-:Y:S01]  /*0230*/  FADD R15, R15, R12 ;  /* 0x0000000c0f0f7221 */ /* 0x020fe20000000000 */
[----:B------:R-:W-:Y:S06]  /*0240*/  @!P0 EXIT ;  /* 0x000000000000894d */ /* 0x000fec0003800000 */
[----:B------:R-:W-:Y:S01]  /*0250*/  STG.E desc[UR4][R4.64], R15 ;  /* 0x0000000f04007986 */ /* 0x000fe2000c101904 */
[----:B------:R-:W-:Y:S05]  /*0260*/  EXIT ;  /* 0x000000000000794d */ /* 0x000fea0003800000 */
.L_x_0:
[----:B------:R-:W-:-:S00]  /*0270*/  BRA `(.L_x_0) ;  /* 0xfffffffc00fc7947 */ /* 0x000fc0000383ffff */
[----:B------:R-:W-:-:S00]  /*0280*/  NOP ;  /* 0x0000000000007918 */ /* 0x000fc00000000000 */
[----:B------:R-:W-:-:S00]  /*0290*/  NOP ;  /* 0x0000000000007918 */ /* 0x000fc00000000000 */
[----:B------:R-:W-:-:S00]  /*02a0*/  NOP ;  /* 0x0000000000007918 */ /* 0x000fc00000000000 */
[----:B------:R-:W-:-:S00]  /*02b0*/  NOP ;  /* 0x0000000000007918 */ /* 0x000fc00000000000 */
[----:B------:R-:W-:-:S00]  /*02c0*/  NOP ;  /* 0x0000000000007918 */ /* 0x000fc00000000000 */
[----:B------:R-:W-:-:S00]  /*02d0*/  NOP ;  /* 0x0000000000007918 */ /* 0x000fc00000000000 */
[----:B------:R-:W-:-:S00]  /*02e0*/  NOP ;  /* 0x0000000000007918 */ /* 0x000fc00000000000 */
[----:B------:R-:W-:-:S00]  /*02f0*/  NOP ;  /* 0x0000000000007918 */ /* 0x000fc00000000000 */
.L_x_1:


//--------------------- .nv.constant0.triton_poi_fused__prelu_kernel_add_convolution_2 --------------------------
	.section	.nv.constant0.triton_poi_fused__prelu_kernel_add_convolution_2,"a",@progbits
	.sectionflags	@""
	.align	4
.nv.constant0.triton_poi_fused__prelu_kernel_add_convolution_2:
	.zero		572
